//
// Generated by NVIDIA NVVM Compiler
//
// Compiler Build ID: CL-36424714
// Cuda compilation tools, release 13.0, V13.0.88
// Based on NVVM 20.0.0
//

.version 9.0
.target sm_100
.address_size 64

	// .globl	_Z7dummy_dIiEvPT_

.visible .entry _Z7dummy_dIiEvPT_(
	.param .u64 .ptr .align 1 _Z7dummy_dIiEvPT__param_0
)
{
	.reg .b32 	%r<2>;
	.reg .b64 	%rd<5>;

	ld.param.u64 	%rd1, [_Z7dummy_dIiEvPT__param_0];
	cvta.to.global.u64 	%rd2, %rd1;
	mov.u32 	%r1, %tid.x;
	mul.wide.u32 	%rd3, %r1, 4;
	add.s64 	%rd4, %rd2, %rd3;
	st.global.u32 	[%rd4], %r1;
	ret;

}


// ===== COMPILED SASS (sm_100) =====

	.target	sm_100

	.elftype	@"ET_EXEC"


//--------------------- .note.nv.tkinfo           --------------------------
	.section	.note.nv.tkinfo,"",@"SHT_NOTE"
	.sectionflags	@"SHF_NOTE_NV_TKINFO"
	.tkinfo
        /*0018*/ 	.word	0x00000002
        /*0030*/ 	.string	""
        /*0030*/ 	.string	"ptxas"
        /*0030*/ 	.string	"Cuda compilation tools, release 13.0, V13.0.88"
        /*0030*/ 	.string	"Build cuda_13.0.r13.0/compiler.36424714_0"
        /*0030*/ 	.string	"-arch sm_100 -m 64 "



//--------------------- .note.nv.cuinfo           --------------------------
	.section	.note.nv.cuinfo,"",@"SHT_NOTE"
	.sectionflags	@"SHF_NOTE_NV_CUINFO"
        /*0018*/ 	.short	0x0002
        /*001a*/ 	.short	0x0064
        /*001c*/ 	.short	0x0082
	.zero		2


//--------------------- .nv.info                  --------------------------
	.section	.nv.info,"",@"SHT_CUDA_INFO"
	.align	4


	//----- nvinfo : EIATTR_REGCOUNT
	.align		4
        /*0000*/ 	.byte	0x04, 0x2f
        /*0002*/ 	.short	(.L_1 - .L_0)
	.align		4
.L_0:
        /*0004*/ 	.word	index@(_Z7dummy_dIiEvPT_)
        /*0008*/ 	.word	0x00000008


	//----- nvinfo : EIATTR_FRAME_SIZE
	.align		4
.L_1:
        /*000c*/ 	.byte	0x04, 0x11
        /*000e*/ 	.short	(.L_3 - .L_2)
	.align		4
.L_2:
        /*0010*/ 	.word	index@(_Z7dummy_dIiEvPT_)
        /*0014*/ 	.word	0x00000000


	//----- nvinfo : EIATTR_MIN_STACK_SIZE
	.align		4
.L_3:
        /*0018*/ 	.byte	0x04, 0x12
        /*001a*/ 	.short	(.L_5 - .L_4)
	.align		4
.L_4:
        /*001c*/ 	.word	index@(_Z7dummy_dIiEvPT_)
        /*0020*/ 	.word	0x00000000
.L_5:


//--------------------- .nv.compat                --------------------------
	.section	.nv.compat,"",@"SHT_CUDA_COMPAT_INFO"
	.align	4
        /*0000*/ 	.byte	0x02, 0x09, 0x00, 0x00, 0x02, 0x02, 0x01, 0x00, 0x02, 0x05, 0x05, 0x00, 0x03, 0x07, 0x01, 0x01
        /*0010*/ 	.byte	0x02, 0x03, 0x00, 0x00, 0x02, 0x06, 0x01, 0x00, 0x04, 0x0b, 0x08, 0x00, 0x09, 0x00, 0x00, 0x00
        /*0020*/ 	.byte	0x00, 0x00, 0x00, 0x00


//--------------------- .nv.info._Z7dummy_dIiEvPT_ --------------------------
	.section	.nv.info._Z7dummy_dIiEvPT_,"",@"SHT_CUDA_INFO"
	.sectionflags	@""
	.align	4


	//----- nvinfo : EIATTR_CUDA_API_VERSION
	.align		4
        /*0000*/ 	.byte	0x04, 0x37
        /*0002*/ 	.short	(.L_7 - .L_6)
.L_6:
        /*0004*/ 	.word	0x00000082


	//----- nvinfo : EIATTR_KPARAM_INFO
	.align		4
.L_7:
        /*0008*/ 	.byte	0x04, 0x17
        /*000a*/ 	.short	(.L_9 - .L_8)
.L_8:
        /*000c*/ 	.word	0x00000000
        /*0010*/ 	.short	0x0000
        /*0012*/ 	.short	0x0000
        /*0014*/ 	.byte	0x00, 0xf5, 0x21, 0x00


	//----- nvinfo : EIATTR_SPARSE_MMA_MASK
	.align		4
.L_9:
        /*0018*/ 	.byte	0x03, 0x50
        /*001a*/ 	.short	0x0000


	//----- nvinfo : EIATTR_MAXREG_COUNT
	.align		4
        /*001c*/ 	.byte	0x03, 0x1b
        /*001e*/ 	.short	0x00ff


	//----- nvinfo : EIATTR_MERCURY_ISA_VERSION
	.align		4
        /*0020*/ 	.byte	0x03, 0x5f
        /*0022*/ 	.short	0x0101


	//----- nvinfo : EIATTR_VRC_CTA_INIT_COUNT
	.align		4
        /*0024*/ 	.byte	0x02, 0x4a
	.zero		1
	.zero		1


	//----- nvinfo : EIATTR_EXIT_INSTR_OFFSETS
	.align		4
        /*0028*/ 	.byte	0x04, 0x1c
        /*002a*/ 	.short	(.L_11 - .L_10)


	//   ....[0]....
.L_10:
        /*002c*/ 	.word	0x00000060


	//----- nvinfo : EIATTR_CBANK_PARAM_SIZE
	.align		4
.L_11:
        /*0030*/ 	.byte	0x03, 0x19
        /*0032*/ 	.short	0x0008


	//----- nvinfo : EIATTR_PARAM_CBANK
	.align		4
        /*0034*/ 	.byte	0x04, 0x0a
        /*0036*/ 	.short	(.L_13 - .L_12)
	.align		4
.L_12:
        /*0038*/ 	.word	index@(.nv.constant0._Z7dummy_dIiEvPT_)
        /*003c*/ 	.short	0x0380
        /*003e*/ 	.short	0x0008


	//----- nvinfo : EIATTR_SW_WAR
	.align		4
.L_13:
        /*0040*/ 	.byte	0x04, 0x36
        /*0042*/ 	.short	(.L_15 - .L_14)
.L_14:
        /*0044*/ 	.word	0x00000008
.L_15:


//--------------------- .nv.callgraph             --------------------------
	.section	.nv.callgraph,"",@"SHT_CUDA_CALLGRAPH"
	.align	4
	.sectionentsize	8
	.align		4
        /*0000*/ 	.word	0x00000000
	.align		4
        /*0004*/ 	.word	0xffffffff
	.align		4
        /*0008*/ 	.word	0x00000000
	.align		4
        /*000c*/ 	.word	0xfffffffe
	.align		4
        /*0010*/ 	.word	0x00000000
	.align		4
        /*0014*/ 	.word	0xfffffffd
	.align		4
        /*0018*/ 	.word	0x00000000
	.align		4
        /*001c*/ 	.word	0xfffffffc


//--------------------- .text._Z7dummy_dIiEvPT_   --------------------------
	.section	.text._Z7dummy_dIiEvPT_,"ax",@progbits
	.align	128
        .global         _Z7dummy_dIiEvPT_
        .type           _Z7dummy_dIiEvPT_,@function
        .size           _Z7dummy_dIiEvPT_,(.L_x_1 - _Z7dummy_dIiEvPT_)
        .other          _Z7dummy_dIiEvPT_,@"STO_CUDA_ENTRY STV_DEFAULT"
_Z7dummy_dIiEvPT_:
.text._Z7dummy_dIiEvPT_:
[----:B------:R-:W-:Y:S01]  /*0000*/  LDC R1, c[0x0][0x37c] ;  /* 0x0000df00ff017b82 */ /* 0x000fe20000000800 */
[----:B------:R-:W0:Y:S07]  /*0010*/  S2R R5, SR_TID.X ;  /* 0x0000000000057919 */ /* 0x000e2e0000002100 */
[----:B------:R-:W0:Y:S01]  /*0020*/  LDC.64 R2, c[0x0][0x380] ;  /* 0x0000e000ff027b82 */ /* 0x000e220000000a00 */
[----:B------:R-:W1:Y:S01]  /*0030*/  LDCU.64 UR4, c[0x0][0x358] ;  /* 0x00006b00ff0477ac */ /* 0x000e620008000a00 */
[----:B0-----:R-:W-:-:S05]  /*0040*/  IMAD.WIDE.U32 R2, R5, 0x4, R2 ;  /* 0x0000000405027825 */ /* 0x001fca00078e0002 */
[----:B-1----:R-:W-:Y:S01]  /*0050*/  STG.E desc[UR4][R2.64], R5 ;  /* 0x0000000502007986 */ /* 0x002fe2000c101904 */
[----:B------:R-:W-:Y:S05]  /*0060*/  EXIT ;  /* 0x000000000000794d */ /* 0x000fea0003800000 */
.L_x_0:
[----:B------:R-:W-:-:S00]  /*0070*/  BRA `(.L_x_0) ;  /* 0xfffffffc00fc7947 */ /* 0x000fc0000383ffff */
[----:B------:R-:W-:-:S00]  /*0080*/  NOP ;  /* 0x0000000000007918 */ /* 0x000fc00000000000 */
[----:B------:R-:W-:-:S00]  /*0090*/  NOP ;  /* 0x0000000000007918 */ /* 0x000fc00000000000 */
[----:B------:R-:W-:-:S00]  /*00a0*/  NOP ;  /* 0x0000000000007918 */ /* 0x000fc00000000000 */
[----:B------:R-:W-:-:S00]  /*00b0*/  NOP ;  /* 0x0000000000007918 */ /* 0x000fc00000000000 */
[----:B------:R-:W-:-:S00]  /*00c0*/  NOP ;  /* 0x0000000000007918 */ /* 0x000fc00000000000 */
[----:B------:R-:W-:-:S00]  /*00d0*/  NOP ;  /* 0x0000000000007918 */ /* 0x000fc00000000000 */
[----:B------:R-:W-:-:S00]  /*00e0*/  NOP ;  /* 0x0000000000007918 */ /* 0x000fc00000000000 */
[----:B------:R-:W-:-:S00]  /*00f0*/  NOP ;  /* 0x0000000000007918 */ /* 0x000fc00000000000 */
.L_x_1:


//--------------------- .nv.shared.reserved.0     --------------------------
	.section	.nv.shared.reserved.0,"aw",@nobits
	.weak		__nv_reservedSMEM_offset_0_alias
	.size		__nv_reservedSMEM_offset_0_alias, 0, 64
	.other		__nv_reservedSMEM_offset_0_alias,@"STO_CUDA_RESERVED_SHARED STV_DEFAULT"
__nv_reservedSMEM_offset_0_alias:
	.zero		0
	.zero		64


//--------------------- .nv.constant0._Z7dummy_dIiEvPT_ --------------------------
	.section	.nv.constant0._Z7dummy_dIiEvPT_,"a",@progbits
	.sectionflags	@""
	.align	4
.nv.constant0._Z7dummy_dIiEvPT_:
	.zero		904


//--------------------- SYMBOLS --------------------------

	.type		.nv.reservedSmem.offset0,@object
	.size		.nv.reservedSmem.offset0,0x4
